//
// Generated by NVIDIA NVVM Compiler
//
// Compiler Build ID: CL-36424714
// Cuda compilation tools, release 13.0, V13.0.88
// Based on NVVM 20.0.0
//

.version 9.0
.target sm_100
.address_size 64

	// .globl	relu_back_kernel

.visible .entry relu_back_kernel(
	.param .u64 .ptr .align 1 relu_back_kernel_param_0,
	.param .u64 .ptr .align 1 relu_back_kernel_param_1,
	.param .u64 .ptr .align 1 relu_back_kernel_param_2,
	.param .u32 relu_back_kernel_param_3
)
{
	.reg .pred 	%p<3>;
	.reg .b32 	%r<6>;
	.reg .b32 	%f<6>;
	.reg .b64 	%rd<13>;

	ld.param.u64 	%rd1, [relu_back_kernel_param_0];
	ld.param.u64 	%rd2, [relu_back_kernel_param_1];
	ld.param.u64 	%rd3, [relu_back_kernel_param_2];
	ld.param.u32 	%r2, [relu_back_kernel_param_3];
	mov.u32 	%r3, %ctaid.x;
	mov.u32 	%r4, %ntid.x;
	mov.u32 	%r5, %tid.x;
	mad.lo.s32 	%r1, %r3, %r4, %r5;
	setp.ge.s32 	%p1, %r1, %r2;
	@%p1 bra 	$L__BB0_4;
	cvta.to.global.u64 	%rd4, %rd1;
	mul.wide.s32 	%rd5, %r1, 4;
	add.s64 	%rd6, %rd4, %rd5;
	ld.global.f32 	%f4, [%rd6];
	setp.leu.f32 	%p2, %f4, 0f00000000;
	mov.f32 	%f5, 0f00000000;
	@%p2 bra 	$L__BB0_3;
	cvta.to.global.u64 	%rd7, %rd2;
	add.s64 	%rd9, %rd7, %rd5;
	ld.global.f32 	%f5, [%rd9];
$L__BB0_3:
	cvta.to.global.u64 	%rd10, %rd3;
	add.s64 	%rd12, %rd10, %rd5;
	st.global.f32 	[%rd12], %f5;
$L__BB0_4:
	ret;

}


// ===== COMPILED SASS (sm_100) =====

	.target	sm_100

	.elftype	@"ET_EXEC"


//--------------------- .note.nv.tkinfo           --------------------------
	.section	.note.nv.tkinfo,"",@"SHT_NOTE"
	.sectionflags	@"SHF_NOTE_NV_TKINFO"
	.tkinfo
        /*0018*/ 	.word	0x00000002
        /*0030*/ 	.string	""
        /*0030*/ 	.string	"ptxas"
        /*0030*/ 	.string	"Cuda compilation tools, release 13.0, V13.0.88"
        /*0030*/ 	.string	"Build cuda_13.0.r13.0/compiler.36424714_0"
        /*0030*/ 	.string	"-arch sm_100 -m 64 "



//--------------------- .note.nv.cuinfo           --------------------------
	.section	.note.nv.cuinfo,"",@"SHT_NOTE"
	.sectionflags	@"SHF_NOTE_NV_CUINFO"
        /*0018*/ 	.short	0x0002
        /*001a*/ 	.short	0x0064
        /*001c*/ 	.short	0x0082
	.zero		2


//--------------------- .nv.info                  --------------------------
	.section	.nv.info,"",@"SHT_CUDA_INFO"
	.align	4


	//----- nvinfo : EIATTR_REGCOUNT
	.align		4
        /*0000*/ 	.byte	0x04, 0x2f
        /*0002*/ 	.short	(.L_1 - .L_0)
	.align		4
.L_0:
        /*0004*/ 	.word	index@(relu_back_kernel)
        /*0008*/ 	.word	0x0000000c


	//----- nvinfo : EIATTR_FRAME_SIZE
	.align		4
.L_1:
        /*000c*/ 	.byte	0x04, 0x11
        /*000e*/ 	.short	(.L_3 - .L_2)
	.align		4
.L_2:
        /*0010*/ 	.word	index@(relu_back_kernel)
        /*0014*/ 	.word	0x00000000


	//----- nvinfo : EIATTR_MIN_STACK_SIZE
	.align		4
.L_3:
        /*0018*/ 	.byte	0x04, 0x12
        /*001a*/ 	.short	(.L_5 - .L_4)
	.align		4
.L_4:
        /*001c*/ 	.word	index@(relu_back_kernel)
        /*0020*/ 	.word	0x00000000
.L_5:


//--------------------- .nv.compat                --------------------------
	.section	.nv.compat,"",@"SHT_CUDA_COMPAT_INFO"
	.align	4
        /*0000*/ 	.byte	0x02, 0x09, 0x00, 0x00, 0x02, 0x02, 0x01, 0x00, 0x02, 0x05, 0x05, 0x00, 0x03, 0x07, 0x01, 0x01
        /*0010*/ 	.byte	0x02, 0x03, 0x00, 0x00, 0x02, 0x06, 0x01, 0x00, 0x04, 0x0b, 0x08, 0x00, 0x09, 0x00, 0x00, 0x00
        /*0020*/ 	.byte	0x00, 0x00, 0x00, 0x00


//--------------------- .nv.info.relu_back_kernel --------------------------
	.section	.nv.info.relu_back_kernel,"",@"SHT_CUDA_INFO"
	.sectionflags	@""
	.align	4


	//----- nvinfo : EIATTR_CUDA_API_VERSION
	.align		4
        /*0000*/ 	.byte	0x04, 0x37
        /*0002*/ 	.short	(.L_7 - .L_6)
.L_6:
        /*0004*/ 	.word	0x00000082


	//----- nvinfo : EIATTR_KPARAM_INFO
	.align		4
.L_7:
        /*0008*/ 	.byte	0x04, 0x17
        /*000a*/ 	.short	(.L_9 - .L_8)
.L_8:
        /*000c*/ 	.word	0x00000000
        /*0010*/ 	.short	0x0003
        /*0012*/ 	.short	0x0018
        /*0014*/ 	.byte	0x00, 0xf0, 0x11, 0x00


	//----- nvinfo : EIATTR_KPARAM_INFO
	.align		4
.L_9:
        /*0018*/ 	.byte	0x04, 0x17
        /*001a*/ 	.short	(.L_11 - .L_10)
.L_10:
        /*001c*/ 	.word	0x00000000
        /*0020*/ 	.short	0x0002
        /*0022*/ 	.short	0x0010
        /*0024*/ 	.byte	0x00, 0xf5, 0x21, 0x00


	//----- nvinfo : EIATTR_KPARAM_INFO
	.align		4
.L_11:
        /*0028*/ 	.byte	0x04, 0x17
        /*002a*/ 	.short	(.L_13 - .L_12)
.L_12:
        /*002c*/ 	.word	0x00000000
        /*0030*/ 	.short	0x0001
        /*0032*/ 	.short	0x0008
        /*0034*/ 	.byte	0x00, 0xf5, 0x21, 0x00


	//----- nvinfo : EIATTR_KPARAM_INFO
	.align		4
.L_13:
        /*0038*/ 	.byte	0x04, 0x17
        /*003a*/ 	.short	(.L_15 - .L_14)
.L_14:
        /*003c*/ 	.word	0x00000000
        /*0040*/ 	.short	0x0000
        /*0042*/ 	.short	0x0000
        /*0044*/ 	.byte	0x00, 0xf5, 0x21, 0x00


	//----- nvinfo : EIATTR_SPARSE_MMA_MASK
	.align		4
.L_15:
        /*0048*/ 	.byte	0x03, 0x50
        /*004a*/ 	.short	0x0000


	//----- nvinfo : EIATTR_MAXREG_COUNT
	.align		4
        /*004c*/ 	.byte	0x03, 0x1b
        /*004e*/ 	.short	0x00ff


	//----- nvinfo : EIATTR_MERCURY_ISA_VERSION
	.align		4
        /*0050*/ 	.byte	0x03, 0x5f
        /*0052*/ 	.short	0x0101


	//----- nvinfo : EIATTR_VRC_CTA_INIT_COUNT
	.align		4
        /*0054*/ 	.byte	0x02, 0x4a
	.zero		1
	.zero		1


	//----- nvinfo : EIATTR_EXIT_INSTR_OFFSETS
	.align		4
        /*0058*/ 	.byte	0x04, 0x1c
        /*005a*/ 	.short	(.L_17 - .L_16)


	//   ....[0]....
.L_16:
        /*005c*/ 	.word	0x00000070


	//   ....[1]....
        /*0060*/ 	.word	0x00000170


	//----- nvinfo : EIATTR_CRS_STACK_SIZE
	.align		4
.L_17:
        /*0064*/ 	.byte	0x04, 0x1e
        /*0066*/ 	.short	(.L_19 - .L_18)
.L_18:
        /*0068*/ 	.word	0x00000000


	//----- nvinfo : EIATTR_CBANK_PARAM_SIZE
	.align		4
.L_19:
        /*006c*/ 	.byte	0x03, 0x19
        /*006e*/ 	.short	0x001c


	//----- nvinfo : EIATTR_PARAM_CBANK
	.align		4
        /*0070*/ 	.byte	0x04, 0x0a
        /*0072*/ 	.short	(.L_21 - .L_20)
	.align		4
.L_20:
        /*0074*/ 	.word	index@(.nv.constant0.relu_back_kernel)
        /*0078*/ 	.short	0x0380
        /*007a*/ 	.short	0x001c


	//----- nvinfo : EIATTR_SW_WAR
	.align		4
.L_21:
        /*007c*/ 	.byte	0x04, 0x36
        /*007e*/ 	.short	(.L_23 - .L_22)
.L_22:
        /*0080*/ 	.word	0x00000008
.L_23:


//--------------------- .nv.callgraph             --------------------------
	.section	.nv.callgraph,"",@"SHT_CUDA_CALLGRAPH"
	.align	4
	.sectionentsize	8
	.align		4
        /*0000*/ 	.word	0x00000000
	.align		4
        /*0004*/ 	.word	0xffffffff
	.align		4
        /*0008*/ 	.word	0x00000000
	.align		4
        /*000c*/ 	.word	0xfffffffe
	.align		4
        /*0010*/ 	.word	0x00000000
	.align		4
        /*0014*/ 	.word	0xfffffffd
	.align		4
        /*0018*/ 	.word	0x00000000
	.align		4
        /*001c*/ 	.word	0xfffffffc


//--------------------- .text.relu_back_kernel    --------------------------
	.section	.text.relu_back_kernel,"ax",@progbits
	.align	128
        .global         relu_back_kernel
        .type           relu_back_kernel,@function
        .size           relu_back_kernel,(.L_x_3 - relu_back_kernel)
        .other          relu_back_kernel,@"STO_CUDA_ENTRY STV_DEFAULT"
relu_back_kernel:
.text.relu_back_kernel:
[----:B------:R-:W-:Y:S01]  /*0000*/  LDC R1, c[0x0][0x37c] ;  /* 0x0000df00ff017b82 */ /* 0x000fe20000000800 */
[----:B------:R-:W0:Y:S07]  /*0010*/  S2R R0, SR_TID.X ;  /* 0x0000000000007919 */ /* 0x000e2e0000002100 */
[----:B------:R-:W0:Y:S01]  /*0020*/  S2UR UR4, SR_CTAID.X ;  /* 0x00000000000479c3 */ /* 0x000e220000002500 */
[----:B------:R-:W1:Y:S07]  /*0030*/  LDCU UR5, c[0x0][0x398] ;  /* 0x00007300ff0577ac */ /* 0x000e6e0008000800 */
[----:B------:R-:W0:Y:S02]  /*0040*/  LDC R7, c[0x0][0x360] ;  /* 0x0000d800ff077b82 */ /* 0x000e240000000800 */
[----:B0-----:R-:W-:-:S05]  /*0050*/  IMAD R7, R7, UR4, R0 ;  /* 0x0000000407077c24 */ /* 0x001fca000f8e0200 */
[----:B-1----:R-:W-:-:S13]  /*0060*/  ISETP.GE.AND P0, PT, R7, UR5, PT ;  /* 0x0000000507007c0c */ /* 0x002fda000bf06270 */
[----:B------:R-:W-:Y:S05]  /*0070*/  @P0 EXIT ;  /* 0x000000000000094d */ /* 0x000fea0003800000 */
[----:B------:R-:W0:Y:S01]  /*0080*/  LDC.64 R2, c[0x0][0x380] ;  /* 0x0000e000ff027b82 */ /* 0x000e220000000a00 */
[----:B------:R-:W1:Y:S07]  /*0090*/  LDCU.64 UR4, c[0x0][0x358] ;  /* 0x00006b00ff0477ac */ /* 0x000e6e0008000a00 */
[----:B------:R-:W2:Y:S01]  /*00a0*/  LDC.64 R4, c[0x0][0x390] ;  /* 0x0000e400ff047b82 */ /* 0x000ea20000000a00 */
[----:B0-----:R-:W-:-:S06]  /*00b0*/  IMAD.WIDE R2, R7, 0x4, R2 ;  /* 0x0000000407027825 */ /* 0x001fcc00078e0202 */
[----:B-1----:R-:W3:Y:S01]  /*00c0*/  LDG.E R2, desc[UR4][R2.64] ;  /* 0x0000000402027981 */ /* 0x002ee2000c1e1900 */
[----:B------:R-:W-:Y:S01]  /*00d0*/  BSSY.RECONVERGENT B0, `(.L_x_0) ;  /* 0x0000008000007945 */ /* 0x000fe20003800200 */
[----:B------:R-:W-:Y:S02]  /*00e0*/  HFMA2 R9, -RZ, RZ, 0, 0 ;  /* 0x00000000ff097431 */ /* 0x000fe400000001ff */
[----:B--2---:R-:W-:Y:S01]  /*00f0*/  IMAD.WIDE R4, R7, 0x4, R4 ;  /* 0x0000000407047825 */ /* 0x004fe200078e0204 */
[----:B---3--:R-:W-:-:S13]  /*0100*/  FSETP.GT.AND P0, PT, R2, RZ, PT ;  /* 0x000000ff0200720b */ /* 0x008fda0003f04000 */
[----:B------:R-:W-:Y:S05]  /*0110*/  @!P0 BRA `(.L_x_1) ;  /* 0x00000000000c8947 */ /* 0x000fea0003800000 */
[----:B------:R-:W0:Y:S02]  /*0120*/  LDC.64 R2, c[0x0][0x388] ;  /* 0x0000e200ff027b82 */ /* 0x000e240000000a00 */
[----:B0-----:R-:W-:-:S05]  /*0130*/  IMAD.WIDE R2, R7, 0x4, R2 ;  /* 0x0000000407027825 */ /* 0x001fca00078e0202 */
[----:B------:R0:W5:Y:S02]  /*0140*/  LDG.E R9, desc[UR4][R2.64] ;  /* 0x0000000402097981 */ /* 0x000164000c1e1900 */
.L_x_1:
[----:B------:R-:W-:Y:S05]  /*0150*/  BSYNC.RECONVERGENT B0 ;  /* 0x0000000000007941 */ /* 0x000fea0003800200 */
.L_x_0:
[----:B-----5:R-:W-:Y:S01]  /*0160*/  STG.E desc[UR4][R4.64], R9 ;  /* 0x0000000904007986 */ /* 0x020fe2000c101904 */
[----:B------:R-:W-:Y:S05]  /*0170*/  EXIT ;  /* 0x000000000000794d */ /* 0x000fea0003800000 */
.L_x_2:
[----:B------:R-:W-:-:S00]  /*0180*/  BRA `(.L_x_2) ;  /* 0xfffffffc00fc7947 */ /* 0x000fc0000383ffff */
[----:B------:R-:W-:-:S00]  /*0190*/  NOP ;  /* 0x0000000000007918 */ /* 0x000fc00000000000 */
        /* <DEDUP_REMOVED lines=14> */
.L_x_3:


//--------------------- .nv.shared.reserved.0     --------------------------
	.section	.nv.shared.reserved.0,"aw",@nobits
	.weak		__nv_reservedSMEM_offset_0_alias
	.size		__nv_reservedSMEM_offset_0_alias, 0, 64
	.other		__nv_reservedSMEM_offset_0_alias,@"STO_CUDA_RESERVED_SHARED STV_DEFAULT"
__nv_reservedSMEM_offset_0_alias:
	.zero		0
	.zero		64


//--------------------- .nv.constant0.relu_back_kernel --------------------------
	.section	.nv.constant0.relu_back_kernel,"a",@progbits
	.sectionflags	@""
	.align	4
.nv.constant0.relu_back_kernel:
	.zero		924


//--------------------- SYMBOLS --------------------------

	.type		.nv.reservedSmem.offset0,@object
	.size		.nv.reservedSmem.offset0,0x4
